	.headerflags	@"EF_CUDA_TEXMODE_UNIFIED EF_CUDA_64BIT_ADDRESS EF_CUDA_ACCELERATORS EF_CUDA_SM90 EF_CUDA_VIRTUAL_SM(EF_CUDA_SM90)"
	.elftype	@"ET_EXEC"


//--------------------- .nv.info                  --------------------------
	.section	.nv.info,"",@"SHT_CUDA_INFO"
	.align	4


	//----- nvinfo : EIATTR_REGCOUNT
	.align		4
        /*0000*/ 	.byte	0x04, 0x2f
        /*0002*/ 	.short	(.L_1 - .L_0)
	.align		4
.L_0:
        /*0004*/ 	.word	index@(triton_poi_fused_constant_pad_nd_1)
        /*0008*/ 	.word	0x0000001e


	//----- nvinfo : EIATTR_MIN_STACK_SIZE
	.align		4
.L_1:
        /*000c*/ 	.byte	0x04, 0x12
        /*000e*/ 	.short	(.L_3 - .L_2)
	.align		4
.L_2:
        /*0010*/ 	.word	index@(triton_poi_fused_constant_pad_nd_1)
        /*0014*/ 	.word	0x00000000


	//----- nvinfo : EIATTR_FRAME_SIZE
	.align		4
.L_3:
        /*0018*/ 	.byte	0x04, 0x11
        /*001a*/ 	.short	(.L_5 - .L_4)
	.align		4
.L_4:
        /*001c*/ 	.word	index@(triton_poi_fused_constant_pad_nd_1)
        /*0020*/ 	.word	0x00000000


	//----- nvinfo : EIATTR_MIN_STACK_SIZE
	.align		4
.L_5:
        /*0024*/ 	.byte	0x04, 0x12
        /*0026*/ 	.short	(.L_7 - .L_6)
	.align		4
.L_6:
        /*0028*/ 	.word	index@(triton_poi_fused_constant_pad_nd_1)
        /*002c*/ 	.word	0x00000000
.L_7:


//--------------------- .nv.info.triton_poi_fused_constant_pad_nd_1 --------------------------
	.section	.nv.info.triton_poi_fused_constant_pad_nd_1,"",@"SHT_CUDA_INFO"
	.sectionflags	@""
	.align	4


	//----- nvinfo : EIATTR_CUDA_API_VERSION
	.align		4
        /*0000*/ 	.byte	0x04, 0x37
        /*0002*/ 	.short	(.L_9 - .L_8)
.L_8:
        /*0004*/ 	.word	0x0000007c


	//----- nvinfo : EIATTR_KPARAM_INFO
	.align		4
.L_9:
        /*0008*/ 	.byte	0x04, 0x17
        /*000a*/ 	.short	(.L_11 - .L_10)
.L_10:
        /*000c*/ 	.word	0x00000000
        /*0010*/ 	.short	0x0003
        /*0012*/ 	.short	0x0014
        /*0014*/ 	.byte	0x00, 0xf0, 0x11, 0x00


	//----- nvinfo : EIATTR_KPARAM_INFO
	.align		4
.L_11:
        /*0018*/ 	.byte	0x04, 0x17
        /*001a*/ 	.short	(.L_13 - .L_12)
.L_12:
        /*001c*/ 	.word	0x00000000
        /*0020*/ 	.short	0x0002
        /*0022*/ 	.short	0x0010
        /*0024*/ 	.byte	0x00, 0xf0, 0x11, 0x00


	//----- nvinfo : EIATTR_KPARAM_INFO
	.align		4
.L_13:
        /*0028*/ 	.byte	0x04, 0x17
        /*002a*/ 	.short	(.L_15 - .L_14)
.L_14:
        /*002c*/ 	.word	0x00000000
        /*0030*/ 	.short	0x0001
        /*0032*/ 	.short	0x0008
        /*0034*/ 	.byte	0x00, 0xf4, 0x21, 0x00


	//----- nvinfo : EIATTR_KPARAM_INFO
	.align		4
.L_15:
        /*0038*/ 	.byte	0x04, 0x17
        /*003a*/ 	.short	(.L_17 - .L_16)
.L_16:
        /*003c*/ 	.word	0x00000000
        /*0040*/ 	.short	0x0000
        /*0042*/ 	.short	0x0000
        /*0044*/ 	.byte	0x00, 0xf4, 0x21, 0x00


	//----- nvinfo : EIATTR_SPARSE_MMA_MASK
	.align		4
.L_17:
        /*0048*/ 	.byte	0x03, 0x50
        /*004a*/ 	.short	0x0000


	//----- nvinfo : EIATTR_MAXREG_COUNT
	.align		4
        /*004c*/ 	.byte	0x03, 0x1b
        /*004e*/ 	.short	0x00ff


	//----- nvinfo : EIATTR_EXIT_INSTR_OFFSETS
	.align		4
        /*0050*/ 	.byte	0x04, 0x1c
        /*0052*/ 	.short	(.L_19 - .L_18)


	//   ....[0]....
.L_18:
        /*0054*/ 	.word	0x000008b0


	//   ....[1]....
        /*0058*/ 	.word	0x000008d0


	//----- nvinfo : EIATTR_REQNTID
	.align		4
.L_19:
        /*005c*/ 	.byte	0x04, 0x10
        /*005e*/ 	.short	(.L_21 - .L_20)
.L_20:
        /*0060*/ 	.word	0x00000080
        /*0064*/ 	.word	0x00000001
        /*0068*/ 	.word	0x00000001


	//----- nvinfo : EIATTR_CBANK_PARAM_SIZE
	.align		4
.L_21:
        /*006c*/ 	.byte	0x03, 0x19
        /*006e*/ 	.short	0x0018


	//----- nvinfo : EIATTR_PARAM_CBANK
	.align		4
        /*0070*/ 	.byte	0x04, 0x0a
        /*0072*/ 	.short	(.L_23 - .L_22)
	.align		4
.L_22:
        /*0074*/ 	.word	index@(.nv.constant0.triton_poi_fused_constant_pad_nd_1)
        /*0078*/ 	.short	0x0210
        /*007a*/ 	.short	0x0018


	//----- nvinfo : EIATTR_SW_WAR
	.align		4
.L_23:
        /*007c*/ 	.byte	0x04, 0x36
        /*007e*/ 	.short	(.L_25 - .L_24)
.L_24:
        /*0080*/ 	.word	0x00000008
.L_25:


//--------------------- .nv.callgraph             --------------------------
	.section	.nv.callgraph,"",@"SHT_CUDA_CALLGRAPH"
	.align	4
	.sectionentsize	8
	.align		4
        /*0000*/ 	.word	0x00000000
	.align		4
        /*0004*/ 	.word	0xffffffff
	.align		4
        /*0008*/ 	.word	0x00000000
	.align		4
        /*000c*/ 	.word	0xfffffffe
	.align		4
        /*0010*/ 	.word	0x00000000
	.align		4
        /*0014*/ 	.word	0xfffffffd
	.align		4
        /*0018*/ 	.word	0x00000000
	.align		4
        /*001c*/ 	.word	0xfffffffc


//--------------------- .text.triton_poi_fused_constant_pad_nd_1 --------------------------
	.section	.text.triton_poi_fused_constant_pad_nd_1,"ax",@progbits
	.align	128
        .global         triton_poi_fused_constant_pad_nd_1
        .type           triton_poi_fused_constant_pad_nd_1,@function
        .size           triton_poi_fused_constant_pad_nd_1,(.L_x_1 - triton_poi_fused_constant_pad_nd_1)
        .other          triton_poi_fused_constant_pad_nd_1,@"STO_CUDA_ENTRY STV_DEFAULT"
triton_poi_fused_constant_pad_nd_1:
.text.triton_poi_fused_constant_pad_nd_1:
[----:B------:R-:W0:Y:S01]  /*0000*/  LDC R1, c[0x0][0x28] ;  /* 0x00000a00ff017b82 */ /* 0x000e220000000800 */
[----:B------:R-:W1:Y:S07]  /*0010*/  S2R R6, SR_TID.X ;  /* 0x0000000000067919 */ /* 0x000e6e0000002100 */
[----:B------:R-:W2:Y:S01]  /*0020*/  S2UR UR4, SR_CTAID.Y ;  /* 0x00000000000479c3 */ /* 0x000ea20000002600 */
[----:B------:R-:W-:Y:S01]  /*0030*/  CS2R R20, SRZ ;  /* 0x0000000000147805 */ /* 0x000fe2000001ff00 */
[----:B------:R-:W-:Y:S01]  /*0040*/  ULDC.64 UR6, c[0x0][0x208] ;  /* 0x0000820000067ab9 */ /* 0x000fe20000000a00 */
[----:B------:R-:W3:Y:S01]  /*0050*/  S2R R3, SR_CTAID.X ;  /* 0x0000000000037919 */ /* 0x000ee20000002500 */
[----:B--2---:R-:W-:Y:S01]  /*0060*/  USHF.L.U32 UR4, UR4, 0x4, URZ ;  /* 0x0000000404047899 */ /* 0x004fe2000800063f */
[----:B-1----:R-:W-:-:S05]  /*0070*/  LOP3.LUT R8, R6, 0x3f, RZ, 0xc0, !PT ;  /* 0x0000003f06087812 */ /* 0x002fca00078ec0ff */
[----:B---3--:R-:W-:-:S04]  /*0080*/  IMAD R8, R3, 0x40, R8 ;  /* 0x0000004003087824 */ /* 0x008fc800078e0208 */
[----:B------:R-:W-:-:S05]  /*0090*/  IMAD.HI R0, R8, 0x7a44c6b, RZ ;  /* 0x07a44c6b08007827 */ /* 0x000fca00078e02ff */
[----:B------:R-:W-:-:S04]  /*00a0*/  SHF.R.S32.HI R3, RZ, 0x1, R0 ;  /* 0x00000001ff037819 */ /* 0x000fc80000011400 */
[----:B------:R-:W-:Y:S02]  /*00b0*/  LEA.HI R5, R0, R3, RZ, 0x1 ;  /* 0x0000000300057211 */ /* 0x000fe400078f08ff */
[----:B------:R-:W1:Y:S01]  /*00c0*/  LDC.64 R2, c[0x0][0x210] ;  /* 0x00008400ff027b82 */ /* 0x000e620000000a00 */
[----:B------:R-:W-:Y:S02]  /*00d0*/  SHF.R.U32.HI R0, RZ, 0x6, R6 ;  /* 0x00000006ff007819 */ /* 0x000fe40000011606 */
[----:B------:R-:W-:Y:S02]  /*00e0*/  IMAD R4, R5, -0x43, R8 ;  /* 0xffffffbd05047824 */ /* 0x000fe400078e0208 */
[----:B------:R-:W-:-:S03]  /*00f0*/  SGXT.U32 R0, R0, 0x1 ;  /* 0x000000010000781a */ /* 0x000fc60000000000 */
[----:B------:R-:W-:Y:S02]  /*0100*/  IADD3 R6, R4, -0x1, RZ ;  /* 0xffffffff04067810 */ /* 0x000fe40007ffe0ff */
[----:B------:R-:W-:Y:S02]  /*0110*/  LOP3.LUT R0, R0, UR4, RZ, 0xfc, !PT ;  /* 0x0000000400007c12 */ /* 0x000fe4000f8efcff */
[----:B------:R-:W-:Y:S01]  /*0120*/  ISETP.GE.U32.AND P0, PT, R6, 0x40, PT ;  /* 0x000000400600780c */ /* 0x000fe20003f06070 */
[----:B------:R-:W-:Y:S01]  /*0130*/  VIADD R6, R8, 0xffffffbd ;  /* 0xffffffbd08067836 */ /* 0x000fe20000000000 */
[----:B------:R-:W-:Y:S02]  /*0140*/  LEA R18, R5, R4, 0x6 ;  /* 0x0000000405127211 */ /* 0x000fe400078e30ff */
[----:B------:R-:W-:Y:S02]  /*0150*/  LOP3.LUT R17, R0, 0x2, RZ, 0xfc, !PT ;  /* 0x0000000200117812 */ /* 0x000fe400078efcff */
[----:B------:R-:W-:Y:S01]  /*0160*/  ISETP.LT.U32.AND P0, PT, R6, 0x10c0, !P0 ;  /* 0x000010c00600780c */ /* 0x000fe20004701070 */
[----:B------:R-:W-:Y:S01]  /*0170*/  VIADD R18, R18, 0xffffffbf ;  /* 0xffffffbf12127836 */ /* 0x000fe20000000000 */
[----:B------:R-:W-:-:S02]  /*0180*/  LOP3.LUT R9, R0, 0x4, RZ, 0xfc, !PT ;  /* 0x0000000400097812 */ /* 0x000fc400078efcff */
[C---:B------:R-:W-:Y:S01]  /*0190*/  ISETP.LT.AND P1, PT, R0.reuse, 0xc, P0 ;  /* 0x0000000c0000780c */ /* 0x040fe20000721270 */
[C---:B------:R-:W-:Y:S01]  /*01a0*/  IMAD R13, R17.reuse, 0x1000, R18 ;  /* 0x00001000110d7824 */ /* 0x040fe200078e0212 */
[----:B------:R-:W-:Y:S02]  /*01b0*/  ISETP.LT.AND P2, PT, R17, 0xc, P0 ;  /* 0x0000000c1100780c */ /* 0x000fe40000741270 */
[CC--:B------:R-:W-:Y:S01]  /*01c0*/  LEA R7, R0.reuse, R18.reuse, 0xc ;  /* 0x0000001200077211 */ /* 0x0c0fe200078e60ff */
[--C-:B-1----:R-:W-:Y:S01]  /*01d0*/  IMAD.WIDE R12, R13, 0x4, R2.reuse ;  /* 0x000000040d0c7825 */ /* 0x102fe200078e0202 */
[----:B------:R-:W-:Y:S02]  /*01e0*/  LOP3.LUT R10, R0, 0x6, RZ, 0xfc, !PT ;  /* 0x00000006000a7812 */ /* 0x000fe400078efcff */
[----:B------:R-:W-:Y:S01]  /*01f0*/  ISETP.LT.AND P3, PT, R9, 0xc, P0 ;  /* 0x0000000c0900780c */ /* 0x000fe20000761270 */
[----:B------:R-:W-:Y:S01]  /*0200*/  IMAD.WIDE R6, R7, 0x4, R2 ;  /* 0x0000000407067825 */ /* 0x000fe200078e0202 */
[----:B------:R-:W-:-:S02]  /*0210*/  LEA R25, R9, R18, 0xc ;  /* 0x0000001209197211 */ /* 0x000fc400078e60ff */
[C---:B------:R-:W-:Y:S01]  /*0220*/  ISETP.LT.AND P4, PT, R10.reuse, 0xc, P0 ;  /* 0x0000000c0a00780c */ /* 0x040fe20000781270 */
[----:B------:R-:W-:Y:S01]  /*0230*/  IMAD.MOV.U32 R16, RZ, RZ, RZ ;  /* 0x000000ffff107224 */ /* 0x000fe200078e00ff */
[----:B------:R-:W-:Y:S01]  /*0240*/  LEA R5, R10, R18, 0xc ;  /* 0x000000120a057211 */ /* 0x000fe200078e60ff */
[----:B------:R-:W2:Y:S01]  /*0250*/  @P1 LDG.E.EL R21, desc[UR6][R6.64] ;  /* 0x0000000606151981 */ /* 0x000ea2000c2e1900 */
[--C-:B------:R-:W-:Y:S01]  /*0260*/  IMAD.WIDE R24, R25, 0x4, R2.reuse ;  /* 0x0000000419187825 */ /* 0x100fe200078e0202 */
[----:B------:R-:W-:Y:S02]  /*0270*/  CS2R R14, SRZ ;  /* 0x00000000000e7805 */ /* 0x000fe4000001ff00 */
[----:B------:R1:W3:Y:S01]  /*0280*/  @P2 LDG.E.EL R20, desc[UR6][R12.64] ;  /* 0x000000060c142981 */ /* 0x0002e2000c2e1900 */
[----:B------:R-:W-:Y:S01]  /*0290*/  IMAD.WIDE R4, R5, 0x4, R2 ;  /* 0x0000000405047825 */ /* 0x000fe200078e0202 */
[----:B------:R-:W-:Y:S02]  /*02a0*/  LOP3.LUT R11, R0, 0x8, RZ, 0xfc, !PT ;  /* 0x00000008000b7812 */ /* 0x000fe400078efcff */
[----:B------:R4:W5:Y:S02]  /*02b0*/  @P3 LDG.E.EL R16, desc[UR6][R24.64] ;  /* 0x0000000618103981 */ /* 0x000964000c2e1900 */
[----:B------:R-:W-:-:S02]  /*02c0*/  ISETP.LT.AND P5, PT, R11, 0xc, P0 ;  /* 0x0000000c0b00780c */ /* 0x000fc400007a1270 */
[----:B------:R4:W5:Y:S01]  /*02d0*/  @P4 LDG.E.EL R15, desc[UR6][R4.64] ;  /* 0x00000006040f4981 */ /* 0x000962000c2e1900 */
[----:B-1----:R-:W-:Y:S01]  /*02e0*/  LOP3.LUT R12, R0, 0xa, RZ, 0xfc, !PT ;  /* 0x0000000a000c7812 */ /* 0x002fe200078efcff */
[----:B------:R-:W-:Y:S01]  /*02f0*/  HFMA2.MMA R13, -RZ, RZ, 0, 0 ;  /* 0x00000000ff0d7435 */ /* 0x000fe200000001ff */
[--C-:B------:R-:W-:Y:S02]  /*0300*/  IMAD R23, R11, 0x1000, R18.reuse ;  /* 0x000010000b177824 */ /* 0x100fe400078e0212 */
[C---:B------:R-:W-:Y:S01]  /*0310*/  ISETP.LT.AND P6, PT, R12.reuse, 0xc, P0 ;  /* 0x0000000c0c00780c */ /* 0x040fe200007c1270 */
[----:B------:R-:W-:Y:S02]  /*0320*/  IMAD R7, R12, 0x1000, R18 ;  /* 0x000010000c077824 */ /* 0x000fe400078e0212 */
[--C-:B------:R-:W-:Y:S01]  /*0330*/  IMAD.WIDE R22, R23, 0x4, R2.reuse ;  /* 0x0000000417167825 */ /* 0x100fe200078e0202 */
[C---:B------:R-:W-:Y:S02]  /*0340*/  LOP3.LUT R19, R0.reuse, 0xc, RZ, 0xfc, !PT ;  /* 0x0000000c00137812 */ /* 0x040fe400078efcff */
[----:B----4-:R-:W-:Y:S01]  /*0350*/  LOP3.LUT R25, R0, 0xe, RZ, 0xfc, !PT ;  /* 0x0000000e00197812 */ /* 0x010fe200078efcff */
[----:B------:R-:W-:Y:S01]  /*0360*/  IMAD.WIDE R6, R7, 0x4, R2 ;  /* 0x0000000407067825 */ /* 0x000fe200078e0202 */
[----:B------:R-:W4:Y:S01]  /*0370*/  @P5 LDG.E.EL R13, desc[UR6][R22.64] ;  /* 0x00000006160d5981 */ /* 0x000f22000c2e1900 */
[----:B------:R-:W-:-:S02]  /*0380*/  ISETP.GT.AND P0, PT, RZ, UR4, P0 ;  /* 0x00000004ff007c0c */ /* 0x000fc40008704270 */
[----:B0-----:R-:W-:Y:S01]  /*0390*/  LEA R5, R19, R18, 0xc ;  /* 0x0000001213057211 */ /* 0x001fe200078e60ff */
[----:B------:R-:W-:Y:S01]  /*03a0*/  IMAD R19, R25, 0x1000, R18 ;  /* 0x0000100019137824 */ /* 0x000fe200078e0212 */
[----:B------:R0:W4:Y:S03]  /*03b0*/  @P6 LDG.E.EL R14, desc[UR6][R6.64] ;  /* 0x00000006060e6981 */ /* 0x000126000c2e1900 */
[----:B------:R-:W-:-:S04]  /*03c0*/  IMAD.WIDE R4, R5, 0x4, R2 ;  /* 0x0000000405047825 */ /* 0x000fc800078e0202 */
[----:B------:R-:W-:Y:S01]  /*03d0*/  IMAD.WIDE R2, R19, 0x4, R2 ;  /* 0x0000000413027825 */ /* 0x000fe200078e0202 */
[----:B------:R-:W-:-:S06]  /*03e0*/  CS2R R18, SRZ ;  /* 0x0000000000127805 */ /* 0x000fcc000001ff00 */
[----:B------:R-:W4:Y:S04]  /*03f0*/  @P0 LDG.E.EL R18, desc[UR6][R4.64] ;  /* 0x0000000604120981 */ /* 0x000f28000c2e1900 */
[----:B------:R1:W4:Y:S01]  /*0400*/  @P0 LDG.E.EL R19, desc[UR6][R2.64] ;  /* 0x0000000602130981 */ /* 0x000322000c2e1900 */
[----:B0-----:R-:W-:-:S05]  /*0410*/  IMAD.HI R6, R0, 0x55555556, RZ ;  /* 0x5555555600067827 */ /* 0x001fca00078e02ff */
[----:B------:R-:W-:Y:S02]  /*0420*/  LEA.HI R23, R6, R6, RZ, 0x1 ;  /* 0x0000000606177211 */ /* 0x000fe400078f08ff */
[----:B------:R-:W0:Y:S03]  /*0430*/  LDC.64 R6, c[0x0][0x218] ;  /* 0x00008600ff067b82 */ /* 0x000e260000000a00 */
[----:B------:R-:W-:Y:S02]  /*0440*/  IMAD R27, R23, -0x3, R0 ;  /* 0xfffffffd171b7824 */ /* 0x000fe400078e0200 */
[----:B------:R-:W-:-:S04]  /*0450*/  IMAD.HI R25, R25, 0x55555556, RZ ;  /* 0x5555555619197827 */ /* 0x000fc800078e02ff */
[----:B------:R-:W-:Y:S01]  /*0460*/  IMAD R22, R8, 0x3, R27 ;  /* 0x0000000308167824 */ /* 0x000fe200078e021b */
[----:B------:R-:W-:Y:S01]  /*0470*/  LOP3.LUT R24, R0, 0xe, RZ, 0xfc, !PT ;  /* 0x0000000e00187812 */ /* 0x000fe200078efcff */
[----:B-1----:R-:W-:Y:S01]  /*0480*/  IMAD.HI R2, R9, 0x55555556, RZ ;  /* 0x5555555609027827 */ /* 0x002fe200078e02ff */
[----:B------:R-:W-:-:S03]  /*0490*/  LEA.HI R5, R25, R25, RZ, 0x1 ;  /* 0x0000001919057211 */ /* 0x000fc600078f08ff */
[----:B------:R-:W-:Y:S02]  /*04a0*/  IMAD R23, R23, 0x349b, R22 ;  /* 0x0000349b17177824 */ /* 0x000fe400078e0216 */
[----:B------:R-:W-:-:S04]  /*04b0*/  IMAD.HI R22, R17, 0x55555556, RZ ;  /* 0x5555555611167827 */ /* 0x000fc800078e02ff */
[----:B------:R-:W-:-:S04]  /*04c0*/  IMAD R24, R5, -0x3, R24 ;  /* 0xfffffffd05187824 */ /* 0x000fc800078e0218 */
[----:B------:R-:W-:Y:S01]  /*04d0*/  IMAD R5, R5, 0x349b, R24 ;  /* 0x0000349b05057824 */ /* 0x000fe200078e0218 */
[----:B------:R-:W-:-:S03]  /*04e0*/  LOP3.LUT R24, R0, 0xc, RZ, 0xfc, !PT ;  /* 0x0000000c00187812 */ /* 0x000fc600078efcff */
[C---:B------:R-:W-:Y:S01]  /*04f0*/  IMAD R5, R8.reuse, 0x3, R5 ;  /* 0x0000000308057824 */ /* 0x040fe200078e0205 */
[----:B--2---:R-:W-:Y:S02]  /*0500*/  SEL R21, R21, RZ, P1 ;  /* 0x000000ff15157207 */ /* 0x004fe40000800000 */
[----:B------:R-:W-:Y:S02]  /*0510*/  ISETP.GE.AND P1, PT, R8, 0x1189, PT ;  /* 0x000011890800780c */ /* 0x000fe40003f26270 */
[----:B---3--:R-:W-:Y:S02]  /*0520*/  SEL R4, R20, RZ, P2 ;  /* 0x000000ff14047207 */ /* 0x008fe40001000000 */
[----:B------:R-:W-:Y:S02]  /*0530*/  LEA.HI R20, R22, R22, RZ, 0x1 ;  /* 0x0000001616147211 */ /* 0x000fe400078f08ff */
[----:B------:R-:W-:Y:S02]  /*0540*/  LEA.HI R22, R2, R2, RZ, 0x1 ;  /* 0x0000000202167211 */ /* 0x000fe400078f08ff */
[----:B------:R-:W-:-:S02]  /*0550*/  ISETP.LT.AND P2, PT, R0, 0xc, !P1 ;  /* 0x0000000c0000780c */ /* 0x000fc40004f41270 */
[----:B-----5:R-:W-:Y:S02]  /*0560*/  SEL R16, R16, RZ, P3 ;  /* 0x000000ff10107207 */ /* 0x020fe40001800000 */
[----:B------:R-:W-:Y:S01]  /*0570*/  ISETP.LT.AND P3, PT, R17, 0xc, !P1 ;  /* 0x0000000c1100780c */ /* 0x000fe20004f61270 */
[----:B------:R-:W-:Y:S01]  /*0580*/  IMAD R17, R20, -0x3, R17 ;  /* 0xfffffffd14117824 */ /* 0x000fe200078e0211 */
[----:B------:R-:W-:Y:S01]  /*0590*/  SEL R15, R15, RZ, P4 ;  /* 0x000000ff0f0f7207 */ /* 0x000fe20002000000 */
[----:B------:R-:W-:Y:S01]  /*05a0*/  IMAD R25, R22, -0x3, R9 ;  /* 0xfffffffd16197824 */ /* 0x000fe200078e0209 */
[----:B------:R-:W-:Y:S01]  /*05b0*/  ISETP.LT.AND P4, PT, R9, 0xc, !P1 ;  /* 0x0000000c0900780c */ /* 0x000fe20004f81270 */
[----:B------:R-:W-:Y:S02]  /*05c0*/  IMAD R9, R20, 0x349b, R17 ;  /* 0x0000349b14097824 */ /* 0x000fe400078e0211 */
[----:B------:R-:W-:Y:S02]  /*05d0*/  IMAD R17, R22, 0x349b, R25 ;  /* 0x0000349b16117824 */ /* 0x000fe400078e0219 */
[----:B0-----:R-:W-:-:S04]  /*05e0*/  IMAD.WIDE R2, R23, 0x4, R6 ;  /* 0x0000000417027825 */ /* 0x001fc800078e0206 */
[----:B------:R-:W-:-:S04]  /*05f0*/  IMAD.HI R0, R10, 0x55555556, RZ ;  /* 0x555555560a007827 */ /* 0x000fc800078e02ff */
[----:B------:R-:W-:-:S04]  /*0600*/  IMAD.HI R25, R24, 0x55555556, RZ ;  /* 0x5555555618197827 */ /* 0x000fc800078e02ff */
[----:B------:R-:W-:-:S04]  /*0610*/  IMAD.HI R20, R11, 0x55555556, RZ ;  /* 0x555555560b147827 */ /* 0x000fc800078e02ff */
[----:B------:R-:W-:Y:S01]  /*0620*/  IMAD.HI R22, R12, 0x55555556, RZ ;  /* 0x555555560c167827 */ /* 0x000fe200078e02ff */
[----:B------:R0:W-:Y:S01]  /*0630*/  @P2 STG.E desc[UR6][R2.64], R21 ;  /* 0x0000001502002986 */ /* 0x0001e2000c101906 */
[----:B------:R-:W-:Y:S02]  /*0640*/  LEA.HI R23, R0, R0, RZ, 0x1 ;  /* 0x0000000000177211 */ /* 0x000fe400078f08ff */
[----:B------:R-:W-:Y:S02]  /*0650*/  LEA.HI R25, R25, R25, RZ, 0x1 ;  /* 0x0000001919197211 */ /* 0x000fe400078f08ff */
[----:B------:R-:W-:Y:S02]  /*0660*/  LEA.HI R20, R20, R20, RZ, 0x1 ;  /* 0x0000001414147211 */ /* 0x000fe400078f08ff */
[----:B----4-:R-:W-:Y:S01]  /*0670*/  SEL R13, R13, RZ, P5 ;  /* 0x000000ff0d0d7207 */ /* 0x010fe20002800000 */
[----:B------:R-:W-:Y:S01]  /*0680*/  IMAD R24, R25, -0x3, R24 ;  /* 0xfffffffd19187824 */ /* 0x000fe200078e0218 */
[----:B------:R-:W-:-:S02]  /*0690*/  ISETP.LT.AND P2, PT, R10, 0xc, !P1 ;  /* 0x0000000c0a00780c */ /* 0x000fc40004f41270 */
[----:B0-----:R-:W-:Y:S01]  /*06a0*/  LEA.HI R3, R22, R22, RZ, 0x1 ;  /* 0x0000001616037211 */ /* 0x001fe200078f08ff */
[----:B------:R-:W-:Y:S01]  /*06b0*/  IMAD R10, R23, -0x3, R10 ;  /* 0xfffffffd170a7824 */ /* 0x000fe200078e020a */
[----:B------:R-:W-:Y:S01]  /*06c0*/  ISETP.LT.AND P5, PT, R12, 0xc, !P1 ;  /* 0x0000000c0c00780c */ /* 0x000fe20004fa1270 */
[----:B------:R-:W-:Y:S02]  /*06d0*/  IMAD R21, R20, -0x3, R11 ;  /* 0xfffffffd14157824 */ /* 0x000fe400078e020b */
[----:B------:R-:W-:Y:S01]  /*06e0*/  IMAD R12, R3, -0x3, R12 ;  /* 0xfffffffd030c7824 */ /* 0x000fe200078e020c */
[----:B------:R-:W-:Y:S01]  /*06f0*/  SEL R14, R14, RZ, P6 ;  /* 0x000000ff0e0e7207 */ /* 0x000fe20003000000 */
[----:B------:R-:W-:Y:S01]  /*0700*/  IMAD R23, R23, 0x349b, R10 ;  /* 0x0000349b17177824 */ /* 0x000fe200078e020a */
[----:B------:R-:W-:Y:S01]  /*0710*/  ISETP.LT.AND P6, PT, R11, 0xc, !P1 ;  /* 0x0000000c0b00780c */ /* 0x000fe20004fc1270 */
[----:B------:R-:W-:Y:S02]  /*0720*/  IMAD R27, R25, 0x349b, R24 ;  /* 0x0000349b191b7824 */ /* 0x000fe400078e0218 */
[----:B------:R-:W-:-:S02]  /*0730*/  IMAD R21, R20, 0x349b, R21 ;  /* 0x0000349b14157824 */ /* 0x000fc400078e0215 */
[----:B------:R-:W-:Y:S01]  /*0740*/  IMAD R25, R3, 0x349b, R12 ;  /* 0x0000349b03197824 */ /* 0x000fe200078e020c */
[----:B------:R-:W-:Y:S01]  /*0750*/  ISETP.GT.AND P1, PT, RZ, UR4, !P1 ;  /* 0x00000004ff007c0c */ /* 0x000fe2000cf24270 */
[C---:B------:R-:W-:Y:S02]  /*0760*/  IMAD R3, R8.reuse, 0x3, R9 ;  /* 0x0000000308037824 */ /* 0x040fe400078e0209 */
[C---:B------:R-:W-:Y:S02]  /*0770*/  IMAD R9, R8.reuse, 0x3, R17 ;  /* 0x0000000308097824 */ /* 0x040fe400078e0211 */
[C---:B------:R-:W-:Y:S02]  /*0780*/  IMAD R11, R8.reuse, 0x3, R23 ;  /* 0x00000003080b7824 */ /* 0x040fe400078e0217 */
[C---:B------:R-:W-:Y:S02]  /*0790*/  IMAD R21, R8.reuse, 0x3, R21 ;  /* 0x0000000308157824 */ /* 0x040fe400078e0215 */
[----:B------:R-:W-:-:S02]  /*07a0*/  IMAD R27, R8, 0x3, R27 ;  /* 0x00000003081b7824 */ /* 0x000fc400078e021b */
[----:B------:R-:W-:Y:S02]  /*07b0*/  IMAD R23, R8, 0x3, R25 ;  /* 0x0000000308177824 */ /* 0x000fe400078e0219 */
[----:B------:R-:W-:-:S04]  /*07c0*/  IMAD.WIDE R2, R3, 0x4, R6 ;  /* 0x0000000403027825 */ /* 0x000fc800078e0206 */
[--C-:B------:R-:W-:Y:S01]  /*07d0*/  IMAD.WIDE R8, R9, 0x4, R6.reuse ;  /* 0x0000000409087825 */ /* 0x100fe200078e0206 */
[----:B------:R0:W-:Y:S03]  /*07e0*/  @P3 STG.E desc[UR6][R2.64], R4 ;  /* 0x0000000402003986 */ /* 0x0001e6000c101906 */
[--C-:B------:R-:W-:Y:S01]  /*07f0*/  IMAD.WIDE R10, R11, 0x4, R6.reuse ;  /* 0x000000040b0a7825 */ /* 0x100fe200078e0206 */
[----:B------:R0:W-:Y:S03]  /*0800*/  @P4 STG.E desc[UR6][R8.64], R16 ;  /* 0x0000001008004986 */ /* 0x0001e6000c101906 */
[----:B------:R-:W-:-:S04]  /*0810*/  IMAD.WIDE R20, R21, 0x4, R6 ;  /* 0x0000000415147825 */ /* 0x000fc800078e0206 */
[----:B------:R-:W-:-:S04]  /*0820*/  IMAD.WIDE R22, R23, 0x4, R6 ;  /* 0x0000000417167825 */ /* 0x000fc800078e0206 */
[--C-:B------:R-:W-:Y:S01]  /*0830*/  IMAD.WIDE R24, R27, 0x4, R6.reuse ;  /* 0x000000041b187825 */ /* 0x100fe200078e0206 */
[----:B------:R0:W-:Y:S03]  /*0840*/  @P2 STG.E desc[UR6][R10.64], R15 ;  /* 0x0000000f0a002986 */ /* 0x0001e6000c101906 */
[----:B------:R-:W-:Y:S01]  /*0850*/  IMAD.WIDE R6, R5, 0x4, R6 ;  /* 0x0000000405067825 */ /* 0x000fe200078e0206 */
[----:B------:R-:W-:Y:S01]  /*0860*/  SEL R5, R18, RZ, P0 ;  /* 0x000000ff12057207 */ /* 0x000fe20000000000 */
[----:B------:R0:W-:Y:S04]  /*0870*/  @P6 STG.E desc[UR6][R20.64], R13 ;  /* 0x0000000d14006986 */ /* 0x0001e8000c101906 */
[----:B------:R0:W-:Y:S01]  /*0880*/  @P5 STG.E desc[UR6][R22.64], R14 ;  /* 0x0000000e16005986 */ /* 0x0001e2000c101906 */
[----:B------:R-:W-:-:S03]  /*0890*/  SEL R19, R19, RZ, P0 ;  /* 0x000000ff13137207 */ /* 0x000fc60000000000 */
[----:B------:R0:W-:Y:S02]  /*08a0*/  @P1 STG.E desc[UR6][R24.64], R5 ;  /* 0x0000000518001986 */ /* 0x0001e4000c101906 */
[----:B0-----:R-:W-:Y:S05]  /*08b0*/  @!P1 EXIT ;  /* 0x000000000000994d */ /* 0x001fea0003800000 */
[----:B------:R-:W-:Y:S01]  /*08c0*/  STG.E desc[UR6][R6.64], R19 ;  /* 0x0000001306007986 */ /* 0x000fe2000c101906 */
[----:B------:R-:W-:Y:S05]  /*08d0*/  EXIT ;  /* 0x000000000000794d */ /* 0x000fea0003800000 */
.L_x_0:
[----:B------:R-:W-:-:S00]  /*08e0*/  BRA `(.L_x_0) ;  /* 0xfffffffc00fc7947 */ /* 0x000fc0000383ffff */
[----:B------:R-:W-:-:S00]  /*08f0*/  NOP ;  /* 0x0000000000007918 */ /* 0x000fc00000000000 */
        /* <DEDUP_REMOVED lines=8> */
.L_x_1:


//--------------------- .nv.constant0.triton_poi_fused_constant_pad_nd_1 --------------------------
	.section	.nv.constant0.triton_poi_fused_constant_pad_nd_1,"a",@progbits
	.sectionflags	@""
	.align	4
.nv.constant0.triton_poi_fused_constant_pad_nd_1:
	.zero		552
